//
// Generated by NVIDIA NVVM Compiler
//
// Compiler Build ID: CL-36424714
// Cuda compilation tools, release 13.0, V13.0.88
// Based on NVVM 20.0.0
//

.version 9.0
.target sm_100
.address_size 64

	// .globl	_ZN3cub18CUB_300001_SM_10006detail11EmptyKernelIvEEvv
.global .align 1 .b8 _ZN40_INTERNAL_982df20e_4_k_cu_c29dc469_698434cuda3std3__45__cpo5beginE[1];
.global .align 1 .b8 _ZN40_INTERNAL_982df20e_4_k_cu_c29dc469_698434cuda3std3__45__cpo3endE[1];
.global .align 1 .b8 _ZN40_INTERNAL_982df20e_4_k_cu_c29dc469_698434cuda3std3__45__cpo6cbeginE[1];
.global .align 1 .b8 _ZN40_INTERNAL_982df20e_4_k_cu_c29dc469_698434cuda3std3__45__cpo4cendE[1];
.global .align 1 .b8 _ZN40_INTERNAL_982df20e_4_k_cu_c29dc469_698434cuda3std3__45__cpo6rbeginE[1];
.global .align 1 .b8 _ZN40_INTERNAL_982df20e_4_k_cu_c29dc469_698434cuda3std3__45__cpo4rendE[1];
.global .align 1 .b8 _ZN40_INTERNAL_982df20e_4_k_cu_c29dc469_698434cuda3std3__45__cpo7crbeginE[1];
.global .align 1 .b8 _ZN40_INTERNAL_982df20e_4_k_cu_c29dc469_698434cuda3std3__45__cpo5crendE[1];
.global .align 1 .b8 _ZN40_INTERNAL_982df20e_4_k_cu_c29dc469_698434cuda3std3__442_GLOBAL__N__982df20e_4_k_cu_c29dc469_698436ignoreE[1];
.global .align 1 .b8 _ZN40_INTERNAL_982df20e_4_k_cu_c29dc469_698434cuda3std3__419piecewise_constructE[1];
.global .align 1 .b8 _ZN40_INTERNAL_982df20e_4_k_cu_c29dc469_698434cuda3std3__48in_placeE[1];
.global .align 1 .b8 _ZN40_INTERNAL_982df20e_4_k_cu_c29dc469_698434cuda3std3__420unreachable_sentinelE[1];
.global .align 1 .b8 _ZN40_INTERNAL_982df20e_4_k_cu_c29dc469_698434cuda3std3__47nulloptE[1];
.global .align 1 .b8 _ZN40_INTERNAL_982df20e_4_k_cu_c29dc469_698434cuda3std3__48unexpectE[1];
.global .align 1 .b8 _ZN40_INTERNAL_982df20e_4_k_cu_c29dc469_698434cuda3std6ranges3__45__cpo4swapE[1];
.global .align 1 .b8 _ZN40_INTERNAL_982df20e_4_k_cu_c29dc469_698434cuda3std6ranges3__45__cpo9iter_moveE[1];
.global .align 1 .b8 _ZN40_INTERNAL_982df20e_4_k_cu_c29dc469_698434cuda3std6ranges3__45__cpo5beginE[1];
.global .align 1 .b8 _ZN40_INTERNAL_982df20e_4_k_cu_c29dc469_698434cuda3std6ranges3__45__cpo3endE[1];
.global .align 1 .b8 _ZN40_INTERNAL_982df20e_4_k_cu_c29dc469_698434cuda3std6ranges3__45__cpo6cbeginE[1];
.global .align 1 .b8 _ZN40_INTERNAL_982df20e_4_k_cu_c29dc469_698434cuda3std6ranges3__45__cpo4cendE[1];
.global .align 1 .b8 _ZN40_INTERNAL_982df20e_4_k_cu_c29dc469_698434cuda3std6ranges3__45__cpo7advanceE[1];
.global .align 1 .b8 _ZN40_INTERNAL_982df20e_4_k_cu_c29dc469_698434cuda3std6ranges3__45__cpo9iter_swapE[1];
.global .align 1 .b8 _ZN40_INTERNAL_982df20e_4_k_cu_c29dc469_698434cuda3std6ranges3__45__cpo4nextE[1];
.global .align 1 .b8 _ZN40_INTERNAL_982df20e_4_k_cu_c29dc469_698434cuda3std6ranges3__45__cpo4prevE[1];
.global .align 1 .b8 _ZN40_INTERNAL_982df20e_4_k_cu_c29dc469_698434cuda3std6ranges3__45__cpo4dataE[1];
.global .align 1 .b8 _ZN40_INTERNAL_982df20e_4_k_cu_c29dc469_698434cuda3std6ranges3__45__cpo5cdataE[1];
.global .align 1 .b8 _ZN40_INTERNAL_982df20e_4_k_cu_c29dc469_698434cuda3std6ranges3__45__cpo4sizeE[1];
.global .align 1 .b8 _ZN40_INTERNAL_982df20e_4_k_cu_c29dc469_698434cuda3std6ranges3__45__cpo5ssizeE[1];
.global .align 1 .b8 _ZN40_INTERNAL_982df20e_4_k_cu_c29dc469_698434cuda3std6ranges3__45__cpo8distanceE[1];
.global .align 1 .b8 _ZN40_INTERNAL_982df20e_4_k_cu_c29dc469_698436thrust24THRUST_300001_SM_1000_NS8cuda_cub3parE[1];
.global .align 1 .b8 _ZN40_INTERNAL_982df20e_4_k_cu_c29dc469_698436thrust24THRUST_300001_SM_1000_NS8cuda_cub10par_nosyncE[1];
.global .align 1 .b8 _ZN40_INTERNAL_982df20e_4_k_cu_c29dc469_698436thrust24THRUST_300001_SM_1000_NS6system6detail10sequential3seqE[1];
.global .align 1 .b8 _ZN40_INTERNAL_982df20e_4_k_cu_c29dc469_698436thrust24THRUST_300001_SM_1000_NS6system3cpp3parE[1];
.global .align 1 .b8 _ZN40_INTERNAL_982df20e_4_k_cu_c29dc469_698436thrust24THRUST_300001_SM_1000_NS12placeholders2_1E[1];
.global .align 1 .b8 _ZN40_INTERNAL_982df20e_4_k_cu_c29dc469_698436thrust24THRUST_300001_SM_1000_NS12placeholders2_2E[1];
.global .align 1 .b8 _ZN40_INTERNAL_982df20e_4_k_cu_c29dc469_698436thrust24THRUST_300001_SM_1000_NS12placeholders2_3E[1];
.global .align 1 .b8 _ZN40_INTERNAL_982df20e_4_k_cu_c29dc469_698436thrust24THRUST_300001_SM_1000_NS12placeholders2_4E[1];
.global .align 1 .b8 _ZN40_INTERNAL_982df20e_4_k_cu_c29dc469_698436thrust24THRUST_300001_SM_1000_NS12placeholders2_5E[1];
.global .align 1 .b8 _ZN40_INTERNAL_982df20e_4_k_cu_c29dc469_698436thrust24THRUST_300001_SM_1000_NS12placeholders2_6E[1];
.global .align 1 .b8 _ZN40_INTERNAL_982df20e_4_k_cu_c29dc469_698436thrust24THRUST_300001_SM_1000_NS12placeholders2_7E[1];
.global .align 1 .b8 _ZN40_INTERNAL_982df20e_4_k_cu_c29dc469_698436thrust24THRUST_300001_SM_1000_NS12placeholders2_8E[1];
.global .align 1 .b8 _ZN40_INTERNAL_982df20e_4_k_cu_c29dc469_698436thrust24THRUST_300001_SM_1000_NS12placeholders2_9E[1];
.global .align 1 .b8 _ZN40_INTERNAL_982df20e_4_k_cu_c29dc469_698436thrust24THRUST_300001_SM_1000_NS12placeholders3_10E[1];
.global .align 1 .b8 _ZN40_INTERNAL_982df20e_4_k_cu_c29dc469_698436thrust24THRUST_300001_SM_1000_NS3seqE[1];
.global .align 1 .b8 _ZN40_INTERNAL_982df20e_4_k_cu_c29dc469_698436thrust24THRUST_300001_SM_1000_NS6deviceE[1];

.visible .entry _ZN3cub18CUB_300001_SM_10006detail11EmptyKernelIvEEvv()
{


	ret;

}


// ===== COMPILED SASS (sm_100) =====

	.target	sm_100

	.elftype	@"ET_EXEC"


//--------------------- .note.nv.tkinfo           --------------------------
	.section	.note.nv.tkinfo,"",@"SHT_NOTE"
	.sectionflags	@"SHF_NOTE_NV_TKINFO"
	.tkinfo
        /*0018*/ 	.word	0x00000002
        /*0030*/ 	.string	""
        /*0030*/ 	.string	"ptxas"
        /*0030*/ 	.string	"Cuda compilation tools, release 13.0, V13.0.88"
        /*0030*/ 	.string	"Build cuda_13.0.r13.0/compiler.36424714_0"
        /*0030*/ 	.string	"-arch sm_100 -m 64 "



//--------------------- .note.nv.cuinfo           --------------------------
	.section	.note.nv.cuinfo,"",@"SHT_NOTE"
	.sectionflags	@"SHF_NOTE_NV_CUINFO"
        /*0018*/ 	.short	0x0002
        /*001a*/ 	.short	0x0064
        /*001c*/ 	.short	0x0082
	.zero		2


//--------------------- .nv.info                  --------------------------
	.section	.nv.info,"",@"SHT_CUDA_INFO"
	.align	4


	//----- nvinfo : EIATTR_REGCOUNT
	.align		4
        /*0000*/ 	.byte	0x04, 0x2f
        /*0002*/ 	.short	(.L_46 - .L_45)
	.align		4
.L_45:
        /*0004*/ 	.word	index@(_ZN3cub18CUB_300001_SM_10006detail11EmptyKernelIvEEvv)
        /*0008*/ 	.word	0x00000004


	//----- nvinfo : EIATTR_FRAME_SIZE
	.align		4
.L_46:
        /*000c*/ 	.byte	0x04, 0x11
        /*000e*/ 	.short	(.L_48 - .L_47)
	.align		4
.L_47:
        /*0010*/ 	.word	index@(_ZN3cub18CUB_300001_SM_10006detail11EmptyKernelIvEEvv)
        /*0014*/ 	.word	0x00000000


	//----- nvinfo : EIATTR_MIN_STACK_SIZE
	.align		4
.L_48:
        /*0018*/ 	.byte	0x04, 0x12
        /*001a*/ 	.short	(.L_50 - .L_49)
	.align		4
.L_49:
        /*001c*/ 	.word	index@(_ZN3cub18CUB_300001_SM_10006detail11EmptyKernelIvEEvv)
        /*0020*/ 	.word	0x00000000
.L_50:


//--------------------- .nv.compat                --------------------------
	.section	.nv.compat,"",@"SHT_CUDA_COMPAT_INFO"
	.align	4
        /*0000*/ 	.byte	0x02, 0x09, 0x00, 0x00, 0x02, 0x02, 0x01, 0x00, 0x02, 0x05, 0x05, 0x00, 0x03, 0x07, 0x01, 0x01
        /*0010*/ 	.byte	0x02, 0x03, 0x00, 0x00, 0x02, 0x06, 0x01, 0x00, 0x04, 0x0b, 0x08, 0x00, 0x09, 0x00, 0x00, 0x00
        /*0020*/ 	.byte	0x00, 0x00, 0x00, 0x00


//--------------------- .nv.info._ZN3cub18CUB_300001_SM_10006detail11EmptyKernelIvEEvv --------------------------
	.section	.nv.info._ZN3cub18CUB_300001_SM_10006detail11EmptyKernelIvEEvv,"",@"SHT_CUDA_INFO"
	.sectionflags	@""
	.align	4


	//----- nvinfo : EIATTR_CUDA_API_VERSION
	.align		4
        /*0000*/ 	.byte	0x04, 0x37
        /*0002*/ 	.short	(.L_52 - .L_51)
.L_51:
        /*0004*/ 	.word	0x00000082


	//----- nvinfo : EIATTR_SPARSE_MMA_MASK
	.align		4
.L_52:
        /*0008*/ 	.byte	0x03, 0x50
        /*000a*/ 	.short	0x0000


	//----- nvinfo : EIATTR_MAXREG_COUNT
	.align		4
        /*000c*/ 	.byte	0x03, 0x1b
        /*000e*/ 	.short	0x00ff


	//----- nvinfo : EIATTR_MERCURY_ISA_VERSION
	.align		4
        /*0010*/ 	.byte	0x03, 0x5f
        /*0012*/ 	.short	0x0101


	//----- nvinfo : EIATTR_VRC_CTA_INIT_COUNT
	.align		4
        /*0014*/ 	.byte	0x02, 0x4a
	.zero		1
	.zero		1


	//----- nvinfo : EIATTR_EXIT_INSTR_OFFSETS
	.align		4
        /*0018*/ 	.byte	0x04, 0x1c
        /*001a*/ 	.short	(.L_54 - .L_53)


	//   ....[0]....
.L_53:
        /*001c*/ 	.word	0x00000010


	//----- nvinfo : EIATTR_SW_WAR
	.align		4
.L_54:
        /*0020*/ 	.byte	0x04, 0x36
        /*0022*/ 	.short	(.L_56 - .L_55)
.L_55:
        /*0024*/ 	.word	0x00000008
.L_56:


//--------------------- .nv.callgraph             --------------------------
	.section	.nv.callgraph,"",@"SHT_CUDA_CALLGRAPH"
	.align	4
	.sectionentsize	8
	.align		4
        /*0000*/ 	.word	0x00000000
	.align		4
        /*0004*/ 	.word	0xffffffff
	.align		4
        /*0008*/ 	.word	0x00000000
	.align		4
        /*000c*/ 	.word	0xfffffffe
	.align		4
        /*0010*/ 	.word	0x00000000
	.align		4
        /*0014*/ 	.word	0xfffffffd
	.align		4
        /*0018*/ 	.word	0x00000000
	.align		4
        /*001c*/ 	.word	0xfffffffc


//--------------------- .nv.constant4             --------------------------
	.section	.nv.constant4,"a",@progbits
	.align	8
	.align		8
.nv.constant4:
        /*0000*/ 	.dword	_ZN40_INTERNAL_982df20e_4_k_cu_c29dc469_703404cuda3std3__45__cpo5beginE
	.align		8
        /*0008*/ 	.dword	_ZN40_INTERNAL_982df20e_4_k_cu_c29dc469_703404cuda3std3__45__cpo3endE
	.align		8
        /*0010*/ 	.dword	_ZN40_INTERNAL_982df20e_4_k_cu_c29dc469_703404cuda3std3__45__cpo6cbeginE
	.align		8
        /*0018*/ 	.dword	_ZN40_INTERNAL_982df20e_4_k_cu_c29dc469_703404cuda3std3__45__cpo4cendE
	.align		8
        /*0020*/ 	.dword	_ZN40_INTERNAL_982df20e_4_k_cu_c29dc469_703404cuda3std3__45__cpo6rbeginE
	.align		8
        /*0028*/ 	.dword	_ZN40_INTERNAL_982df20e_4_k_cu_c29dc469_703404cuda3std3__45__cpo4rendE
	.align		8
        /*0030*/ 	.dword	_ZN40_INTERNAL_982df20e_4_k_cu_c29dc469_703404cuda3std3__45__cpo7crbeginE
	.align		8
        /*0038*/ 	.dword	_ZN40_INTERNAL_982df20e_4_k_cu_c29dc469_703404cuda3std3__45__cpo5crendE
	.align		8
        /*0040*/ 	.dword	_ZN40_INTERNAL_982df20e_4_k_cu_c29dc469_703404cuda3std3__442_GLOBAL__N__982df20e_4_k_cu_c29dc469_703406ignoreE
	.align		8
        /*0048*/ 	.dword	_ZN40_INTERNAL_982df20e_4_k_cu_c29dc469_703404cuda3std3__419piecewise_constructE
	.align		8
        /*0050*/ 	.dword	_ZN40_INTERNAL_982df20e_4_k_cu_c29dc469_703404cuda3std3__48in_placeE
	.align		8
        /*0058*/ 	.dword	_ZN40_INTERNAL_982df20e_4_k_cu_c29dc469_703404cuda3std3__420unreachable_sentinelE
	.align		8
        /*0060*/ 	.dword	_ZN40_INTERNAL_982df20e_4_k_cu_c29dc469_703404cuda3std3__47nulloptE
	.align		8
        /*0068*/ 	.dword	_ZN40_INTERNAL_982df20e_4_k_cu_c29dc469_703404cuda3std3__48unexpectE
	.align		8
        /*0070*/ 	.dword	_ZN40_INTERNAL_982df20e_4_k_cu_c29dc469_703404cuda3std6ranges3__45__cpo4swapE
	.align		8
        /*0078*/ 	.dword	_ZN40_INTERNAL_982df20e_4_k_cu_c29dc469_703404cuda3std6ranges3__45__cpo9iter_moveE
	.align		8
        /*0080*/ 	.dword	_ZN40_INTERNAL_982df20e_4_k_cu_c29dc469_703404cuda3std6ranges3__45__cpo5beginE
	.align		8
        /*0088*/ 	.dword	_ZN40_INTERNAL_982df20e_4_k_cu_c29dc469_703404cuda3std6ranges3__45__cpo3endE
	.align		8
        /*0090*/ 	.dword	_ZN40_INTERNAL_982df20e_4_k_cu_c29dc469_703404cuda3std6ranges3__45__cpo6cbeginE
	.align		8
        /*0098*/ 	.dword	_ZN40_INTERNAL_982df20e_4_k_cu_c29dc469_703404cuda3std6ranges3__45__cpo4cendE
	.align		8
        /*00a0*/ 	.dword	_ZN40_INTERNAL_982df20e_4_k_cu_c29dc469_703404cuda3std6ranges3__45__cpo7advanceE
	.align		8
        /*00a8*/ 	.dword	_ZN40_INTERNAL_982df20e_4_k_cu_c29dc469_703404cuda3std6ranges3__45__cpo9iter_swapE
	.align		8
        /*00b0*/ 	.dword	_ZN40_INTERNAL_982df20e_4_k_cu_c29dc469_703404cuda3std6ranges3__45__cpo4nextE
	.align		8
        /*00b8*/ 	.dword	_ZN40_INTERNAL_982df20e_4_k_cu_c29dc469_703404cuda3std6ranges3__45__cpo4prevE
	.align		8
        /*00c0*/ 	.dword	_ZN40_INTERNAL_982df20e_4_k_cu_c29dc469_703404cuda3std6ranges3__45__cpo4dataE
	.align		8
        /*00c8*/ 	.dword	_ZN40_INTERNAL_982df20e_4_k_cu_c29dc469_703404cuda3std6ranges3__45__cpo5cdataE
	.align		8
        /*00d0*/ 	.dword	_ZN40_INTERNAL_982df20e_4_k_cu_c29dc469_703404cuda3std6ranges3__45__cpo4sizeE
	.align		8
        /*00d8*/ 	.dword	_ZN40_INTERNAL_982df20e_4_k_cu_c29dc469_703404cuda3std6ranges3__45__cpo5ssizeE
	.align		8
        /*00e0*/ 	.dword	_ZN40_INTERNAL_982df20e_4_k_cu_c29dc469_703404cuda3std6ranges3__45__cpo8distanceE
	.align		8
        /*00e8*/ 	.dword	_ZN40_INTERNAL_982df20e_4_k_cu_c29dc469_703406thrust24THRUST_300001_SM_1000_NS8cuda_cub3parE
	.align		8
        /*00f0*/ 	.dword	_ZN40_INTERNAL_982df20e_4_k_cu_c29dc469_703406thrust24THRUST_300001_SM_1000_NS8cuda_cub10par_nosyncE
	.align		8
        /*00f8*/ 	.dword	_ZN40_INTERNAL_982df20e_4_k_cu_c29dc469_703406thrust24THRUST_300001_SM_1000_NS6system6detail10sequential3seqE
	.align		8
        /*0100*/ 	.dword	_ZN40_INTERNAL_982df20e_4_k_cu_c29dc469_703406thrust24THRUST_300001_SM_1000_NS6system3cpp3parE
	.align		8
        /*0108*/ 	.dword	_ZN40_INTERNAL_982df20e_4_k_cu_c29dc469_703406thrust24THRUST_300001_SM_1000_NS12placeholders2_1E
	.align		8
        /*0110*/ 	.dword	_ZN40_INTERNAL_982df20e_4_k_cu_c29dc469_703406thrust24THRUST_300001_SM_1000_NS12placeholders2_2E
	.align		8
        /*0118*/ 	.dword	_ZN40_INTERNAL_982df20e_4_k_cu_c29dc469_703406thrust24THRUST_300001_SM_1000_NS12placeholders2_3E
	.align		8
        /*0120*/ 	.dword	_ZN40_INTERNAL_982df20e_4_k_cu_c29dc469_703406thrust24THRUST_300001_SM_1000_NS12placeholders2_4E
	.align		8
        /*0128*/ 	.dword	_ZN40_INTERNAL_982df20e_4_k_cu_c29dc469_703406thrust24THRUST_300001_SM_1000_NS12placeholders2_5E
	.align		8
        /*0130*/ 	.dword	_ZN40_INTERNAL_982df20e_4_k_cu_c29dc469_703406thrust24THRUST_300001_SM_1000_NS12placeholders2_6E
	.align		8
        /*0138*/ 	.dword	_ZN40_INTERNAL_982df20e_4_k_cu_c29dc469_703406thrust24THRUST_300001_SM_1000_NS12placeholders2_7E
	.align		8
        /*0140*/ 	.dword	_ZN40_INTERNAL_982df20e_4_k_cu_c29dc469_703406thrust24THRUST_300001_SM_1000_NS12placeholders2_8E
	.align		8
        /*0148*/ 	.dword	_ZN40_INTERNAL_982df20e_4_k_cu_c29dc469_703406thrust24THRUST_300001_SM_1000_NS12placeholders2_9E
	.align		8
        /*0150*/ 	.dword	_ZN40_INTERNAL_982df20e_4_k_cu_c29dc469_703406thrust24THRUST_300001_SM_1000_NS12placeholders3_10E
	.align		8
        /*0158*/ 	.dword	_ZN40_INTERNAL_982df20e_4_k_cu_c29dc469_703406thrust24THRUST_300001_SM_1000_NS3seqE
	.align		8
        /*0160*/ 	.dword	_ZN40_INTERNAL_982df20e_4_k_cu_c29dc469_703406thrust24THRUST_300001_SM_1000_NS6deviceE


//--------------------- .text._ZN3cub18CUB_300001_SM_10006detail11EmptyKernelIvEEvv --------------------------
	.section	.text._ZN3cub18CUB_300001_SM_10006detail11EmptyKernelIvEEvv,"ax",@progbits
	.align	128
        .global         _ZN3cub18CUB_300001_SM_10006detail11EmptyKernelIvEEvv
        .type           _ZN3cub18CUB_300001_SM_10006detail11EmptyKernelIvEEvv,@function
        .size           _ZN3cub18CUB_300001_SM_10006detail11EmptyKernelIvEEvv,(.L_x_1 - _ZN3cub18CUB_300001_SM_10006detail11EmptyKernelIvEEvv)
        .other          _ZN3cub18CUB_300001_SM_10006detail11EmptyKernelIvEEvv,@"STO_CUDA_ENTRY STV_DEFAULT"
_ZN3cub18CUB_300001_SM_10006detail11EmptyKernelIvEEvv:
.text._ZN3cub18CUB_300001_SM_10006detail11EmptyKernelIvEEvv:
[----:B------:R-:W-:Y:S01]  /*0000*/  LDC R1, c[0x0][0x37c] ;  /* 0x0000df00ff017b82 */ /* 0x000fe20000000800 */
[----:B------:R-:W-:Y:S05]  /*0010*/  EXIT ;  /* 0x000000000000794d */ /* 0x000fea0003800000 */
.L_x_0:
[----:B------:R-:W-:-:S00]  /*0020*/  BRA `(.L_x_0) ;  /* 0xfffffffc00fc7947 */ /* 0x000fc0000383ffff */
[----:B------:R-:W-:-:S00]  /*0030*/  NOP ;  /* 0x0000000000007918 */ /* 0x000fc00000000000 */
        /* <DEDUP_REMOVED lines=12> */
.L_x_1:


//--------------------- .nv.shared.reserved.0     --------------------------
	.section	.nv.shared.reserved.0,"aw",@nobits
	.weak		__nv_reservedSMEM_offset_0_alias
	.size		__nv_reservedSMEM_offset_0_alias, 0, 64
	.other		__nv_reservedSMEM_offset_0_alias,@"STO_CUDA_RESERVED_SHARED STV_DEFAULT"
__nv_reservedSMEM_offset_0_alias:
	.zero		0
	.zero		64


//--------------------- .nv.global                --------------------------
	.section	.nv.global,"aw",@nobits
.nv.global:
	.type		_ZN40_INTERNAL_982df20e_4_k_cu_c29dc469_703406thrust24THRUST_300001_SM_1000_NS12placeholders2_8E,@object
	.size		_ZN40_INTERNAL_982df20e_4_k_cu_c29dc469_703406thrust24THRUST_300001_SM_1000_NS12placeholders2_8E,(_ZN40_INTERNAL_982df20e_4_k_cu_c29dc469_703404cuda3std3__442_GLOBAL__N__982df20e_4_k_cu_c29dc469_703406ignoreE - _ZN40_INTERNAL_982df20e_4_k_cu_c29dc469_703406thrust24THRUST_300001_SM_1000_NS12placeholders2_8E)
_ZN40_INTERNAL_982df20e_4_k_cu_c29dc469_703406thrust24THRUST_300001_SM_1000_NS12placeholders2_8E:
	.zero		1
	.type		_ZN40_INTERNAL_982df20e_4_k_cu_c29dc469_703404cuda3std3__442_GLOBAL__N__982df20e_4_k_cu_c29dc469_703406ignoreE,@object
	.size		_ZN40_INTERNAL_982df20e_4_k_cu_c29dc469_703404cuda3std3__442_GLOBAL__N__982df20e_4_k_cu_c29dc469_703406ignoreE,(_ZN40_INTERNAL_982df20e_4_k_cu_c29dc469_703404cuda3std6ranges3__45__cpo4dataE - _ZN40_INTERNAL_982df20e_4_k_cu_c29dc469_703404cuda3std3__442_GLOBAL__N__982df20e_4_k_cu_c29dc469_703406ignoreE)
_ZN40_INTERNAL_982df20e_4_k_cu_c29dc469_703404cuda3std3__442_GLOBAL__N__982df20e_4_k_cu_c29dc469_703406ignoreE:
	.zero		1
	.type		_ZN40_INTERNAL_982df20e_4_k_cu_c29dc469_703404cuda3std6ranges3__45__cpo4dataE,@object
	.size		_ZN40_INTERNAL_982df20e_4_k_cu_c29dc469_703404cuda3std6ranges3__45__cpo4dataE,(_ZN40_INTERNAL_982df20e_4_k_cu_c29dc469_703406thrust24THRUST_300001_SM_1000_NS6system3cpp3parE - _ZN40_INTERNAL_982df20e_4_k_cu_c29dc469_703404cuda3std6ranges3__45__cpo4dataE)
_ZN40_INTERNAL_982df20e_4_k_cu_c29dc469_703404cuda3std6ranges3__45__cpo4dataE:
	.zero		1
	.type		_ZN40_INTERNAL_982df20e_4_k_cu_c29dc469_703406thrust24THRUST_300001_SM_1000_NS6system3cpp3parE,@object
	.size		_ZN40_INTERNAL_982df20e_4_k_cu_c29dc469_703406thrust24THRUST_300001_SM_1000_NS6system3cpp3parE,(_ZN40_INTERNAL_982df20e_4_k_cu_c29dc469_703404cuda3std3__45__cpo5beginE - _ZN40_INTERNAL_982df20e_4_k_cu_c29dc469_703406thrust24THRUST_300001_SM_1000_NS6system3cpp3parE)
_ZN40_INTERNAL_982df20e_4_k_cu_c29dc469_703406thrust24THRUST_300001_SM_1000_NS6system3cpp3parE:
	.zero		1
	.type		_ZN40_INTERNAL_982df20e_4_k_cu_c29dc469_703404cuda3std3__45__cpo5beginE,@object
	.size		_ZN40_INTERNAL_982df20e_4_k_cu_c29dc469_703404cuda3std3__45__cpo5beginE,(_ZN40_INTERNAL_982df20e_4_k_cu_c29dc469_703404cuda3std6ranges3__45__cpo5beginE - _ZN40_INTERNAL_982df20e_4_k_cu_c29dc469_703404cuda3std3__45__cpo5beginE)
_ZN40_INTERNAL_982df20e_4_k_cu_c29dc469_703404cuda3std3__45__cpo5beginE:
	.zero		1
	.type		_ZN40_INTERNAL_982df20e_4_k_cu_c29dc469_703404cuda3std6ranges3__45__cpo5beginE,@object
	.size		_ZN40_INTERNAL_982df20e_4_k_cu_c29dc469_703404cuda3std6ranges3__45__cpo5beginE,(_ZN40_INTERNAL_982df20e_4_k_cu_c29dc469_703406thrust24THRUST_300001_SM_1000_NS6deviceE - _ZN40_INTERNAL_982df20e_4_k_cu_c29dc469_703404cuda3std6ranges3__45__cpo5beginE)
_ZN40_INTERNAL_982df20e_4_k_cu_c29dc469_703404cuda3std6ranges3__45__cpo5beginE:
	.zero		1
	.type		_ZN40_INTERNAL_982df20e_4_k_cu_c29dc469_703406thrust24THRUST_300001_SM_1000_NS6deviceE,@object
	.size		_ZN40_INTERNAL_982df20e_4_k_cu_c29dc469_703406thrust24THRUST_300001_SM_1000_NS6deviceE,(_ZN40_INTERNAL_982df20e_4_k_cu_c29dc469_703404cuda3std3__47nulloptE - _ZN40_INTERNAL_982df20e_4_k_cu_c29dc469_703406thrust24THRUST_300001_SM_1000_NS6deviceE)
_ZN40_INTERNAL_982df20e_4_k_cu_c29dc469_703406thrust24THRUST_300001_SM_1000_NS6deviceE:
	.zero		1
	.type		_ZN40_INTERNAL_982df20e_4_k_cu_c29dc469_703404cuda3std3__47nulloptE,@object
	.size		_ZN40_INTERNAL_982df20e_4_k_cu_c29dc469_703404cuda3std3__47nulloptE,(_ZN40_INTERNAL_982df20e_4_k_cu_c29dc469_703404cuda3std6ranges3__45__cpo8distanceE - _ZN40_INTERNAL_982df20e_4_k_cu_c29dc469_703404cuda3std3__47nulloptE)
_ZN40_INTERNAL_982df20e_4_k_cu_c29dc469_703404cuda3std3__47nulloptE:
	.zero		1
	.type		_ZN40_INTERNAL_982df20e_4_k_cu_c29dc469_703404cuda3std6ranges3__45__cpo8distanceE,@object
	.size		_ZN40_INTERNAL_982df20e_4_k_cu_c29dc469_703404cuda3std6ranges3__45__cpo8distanceE,(_ZN40_INTERNAL_982df20e_4_k_cu_c29dc469_703406thrust24THRUST_300001_SM_1000_NS12placeholders2_4E - _ZN40_INTERNAL_982df20e_4_k_cu_c29dc469_703404cuda3std6ranges3__45__cpo8distanceE)
_ZN40_INTERNAL_982df20e_4_k_cu_c29dc469_703404cuda3std6ranges3__45__cpo8distanceE:
	.zero		1
	.type		_ZN40_INTERNAL_982df20e_4_k_cu_c29dc469_703406thrust24THRUST_300001_SM_1000_NS12placeholders2_4E,@object
	.size		_ZN40_INTERNAL_982df20e_4_k_cu_c29dc469_703406thrust24THRUST_300001_SM_1000_NS12placeholders2_4E,(_ZN40_INTERNAL_982df20e_4_k_cu_c29dc469_703404cuda3std3__45__cpo6rbeginE - _ZN40_INTERNAL_982df20e_4_k_cu_c29dc469_703406thrust24THRUST_300001_SM_1000_NS12placeholders2_4E)
_ZN40_INTERNAL_982df20e_4_k_cu_c29dc469_703406thrust24THRUST_300001_SM_1000_NS12placeholders2_4E:
	.zero		1
	.type		_ZN40_INTERNAL_982df20e_4_k_cu_c29dc469_703404cuda3std3__45__cpo6rbeginE,@object
	.size		_ZN40_INTERNAL_982df20e_4_k_cu_c29dc469_703404cuda3std3__45__cpo6rbeginE,(_ZN40_INTERNAL_982df20e_4_k_cu_c29dc469_703404cuda3std6ranges3__45__cpo7advanceE - _ZN40_INTERNAL_982df20e_4_k_cu_c29dc469_703404cuda3std3__45__cpo6rbeginE)
_ZN40_INTERNAL_982df20e_4_k_cu_c29dc469_703404cuda3std3__45__cpo6rbeginE:
	.zero		1
	.type		_ZN40_INTERNAL_982df20e_4_k_cu_c29dc469_703404cuda3std6ranges3__45__cpo7advanceE,@object
	.size		_ZN40_INTERNAL_982df20e_4_k_cu_c29dc469_703404cuda3std6ranges3__45__cpo7advanceE,(_ZN40_INTERNAL_982df20e_4_k_cu_c29dc469_703406thrust24THRUST_300001_SM_1000_NS12placeholders3_10E - _ZN40_INTERNAL_982df20e_4_k_cu_c29dc469_703404cuda3std6ranges3__45__cpo7advanceE)
_ZN40_INTERNAL_982df20e_4_k_cu_c29dc469_703404cuda3std6ranges3__45__cpo7advanceE:
	.zero		1
	.type		_ZN40_INTERNAL_982df20e_4_k_cu_c29dc469_703406thrust24THRUST_300001_SM_1000_NS12placeholders3_10E,@object
	.size		_ZN40_INTERNAL_982df20e_4_k_cu_c29dc469_703406thrust24THRUST_300001_SM_1000_NS12placeholders3_10E,(_ZN40_INTERNAL_982df20e_4_k_cu_c29dc469_703404cuda3std3__48in_placeE - _ZN40_INTERNAL_982df20e_4_k_cu_c29dc469_703406thrust24THRUST_300001_SM_1000_NS12placeholders3_10E)
_ZN40_INTERNAL_982df20e_4_k_cu_c29dc469_703406thrust24THRUST_300001_SM_1000_NS12placeholders3_10E:
	.zero		1
	.type		_ZN40_INTERNAL_982df20e_4_k_cu_c29dc469_703404cuda3std3__48in_placeE,@object
	.size		_ZN40_INTERNAL_982df20e_4_k_cu_c29dc469_703404cuda3std3__48in_placeE,(_ZN40_INTERNAL_982df20e_4_k_cu_c29dc469_703404cuda3std6ranges3__45__cpo4sizeE - _ZN40_INTERNAL_982df20e_4_k_cu_c29dc469_703404cuda3std3__48in_placeE)
_ZN40_INTERNAL_982df20e_4_k_cu_c29dc469_703404cuda3std3__48in_placeE:
	.zero		1
	.type		_ZN40_INTERNAL_982df20e_4_k_cu_c29dc469_703404cuda3std6ranges3__45__cpo4sizeE,@object
	.size		_ZN40_INTERNAL_982df20e_4_k_cu_c29dc469_703404cuda3std6ranges3__45__cpo4sizeE,(_ZN40_INTERNAL_982df20e_4_k_cu_c29dc469_703406thrust24THRUST_300001_SM_1000_NS12placeholders2_2E - _ZN40_INTERNAL_982df20e_4_k_cu_c29dc469_703404cuda3std6ranges3__45__cpo4sizeE)
_ZN40_INTERNAL_982df20e_4_k_cu_c29dc469_703404cuda3std6ranges3__45__cpo4sizeE:
	.zero		1
	.type		_ZN40_INTERNAL_982df20e_4_k_cu_c29dc469_703406thrust24THRUST_300001_SM_1000_NS12placeholders2_2E,@object
	.size		_ZN40_INTERNAL_982df20e_4_k_cu_c29dc469_703406thrust24THRUST_300001_SM_1000_NS12placeholders2_2E,(_ZN40_INTERNAL_982df20e_4_k_cu_c29dc469_703404cuda3std3__45__cpo6cbeginE - _ZN40_INTERNAL_982df20e_4_k_cu_c29dc469_703406thrust24THRUST_300001_SM_1000_NS12placeholders2_2E)
_ZN40_INTERNAL_982df20e_4_k_cu_c29dc469_703406thrust24THRUST_300001_SM_1000_NS12placeholders2_2E:
	.zero		1
	.type		_ZN40_INTERNAL_982df20e_4_k_cu_c29dc469_703404cuda3std3__45__cpo6cbeginE,@object
	.size		_ZN40_INTERNAL_982df20e_4_k_cu_c29dc469_703404cuda3std3__45__cpo6cbeginE,(_ZN40_INTERNAL_982df20e_4_k_cu_c29dc469_703404cuda3std6ranges3__45__cpo6cbeginE - _ZN40_INTERNAL_982df20e_4_k_cu_c29dc469_703404cuda3std3__45__cpo6cbeginE)
_ZN40_INTERNAL_982df20e_4_k_cu_c29dc469_703404cuda3std3__45__cpo6cbeginE:
	.zero		1
	.type		_ZN40_INTERNAL_982df20e_4_k_cu_c29dc469_703404cuda3std6ranges3__45__cpo6cbeginE,@object
	.size		_ZN40_INTERNAL_982df20e_4_k_cu_c29dc469_703404cuda3std6ranges3__45__cpo6cbeginE,(_ZN40_INTERNAL_982df20e_4_k_cu_c29dc469_703406thrust24THRUST_300001_SM_1000_NS12placeholders2_6E - _ZN40_INTERNAL_982df20e_4_k_cu_c29dc469_703404cuda3std6ranges3__45__cpo6cbeginE)
_ZN40_INTERNAL_982df20e_4_k_cu_c29dc469_703404cuda3std6ranges3__45__cpo6cbeginE:
	.zero		1
	.type		_ZN40_INTERNAL_982df20e_4_k_cu_c29dc469_703406thrust24THRUST_300001_SM_1000_NS12placeholders2_6E,@object
	.size		_ZN40_INTERNAL_982df20e_4_k_cu_c29dc469_703406thrust24THRUST_300001_SM_1000_NS12placeholders2_6E,(_ZN40_INTERNAL_982df20e_4_k_cu_c29dc469_703404cuda3std3__45__cpo7crbeginE - _ZN40_INTERNAL_982df20e_4_k_cu_c29dc469_703406thrust24THRUST_300001_SM_1000_NS12placeholders2_6E)
_ZN40_INTERNAL_982df20e_4_k_cu_c29dc469_703406thrust24THRUST_300001_SM_1000_NS12placeholders2_6E:
	.zero		1
	.type		_ZN40_INTERNAL_982df20e_4_k_cu_c29dc469_703404cuda3std3__45__cpo7crbeginE,@object
	.size		_ZN40_INTERNAL_982df20e_4_k_cu_c29dc469_703404cuda3std3__45__cpo7crbeginE,(_ZN40_INTERNAL_982df20e_4_k_cu_c29dc469_703404cuda3std6ranges3__45__cpo4nextE - _ZN40_INTERNAL_982df20e_4_k_cu_c29dc469_703404cuda3std3__45__cpo7crbeginE)
_ZN40_INTERNAL_982df20e_4_k_cu_c29dc469_703404cuda3std3__45__cpo7crbeginE:
	.zero		1
	.type		_ZN40_INTERNAL_982df20e_4_k_cu_c29dc469_703404cuda3std6ranges3__45__cpo4nextE,@object
	.size		_ZN40_INTERNAL_982df20e_4_k_cu_c29dc469_703404cuda3std6ranges3__45__cpo4nextE,(_ZN40_INTERNAL_982df20e_4_k_cu_c29dc469_703404cuda3std6ranges3__45__cpo4swapE - _ZN40_INTERNAL_982df20e_4_k_cu_c29dc469_703404cuda3std6ranges3__45__cpo4nextE)
_ZN40_INTERNAL_982df20e_4_k_cu_c29dc469_703404cuda3std6ranges3__45__cpo4nextE:
	.zero		1
	.type		_ZN40_INTERNAL_982df20e_4_k_cu_c29dc469_703404cuda3std6ranges3__45__cpo4swapE,@object
	.size		_ZN40_INTERNAL_982df20e_4_k_cu_c29dc469_703404cuda3std6ranges3__45__cpo4swapE,(_ZN40_INTERNAL_982df20e_4_k_cu_c29dc469_703406thrust24THRUST_300001_SM_1000_NS8cuda_cub10par_nosyncE - _ZN40_INTERNAL_982df20e_4_k_cu_c29dc469_703404cuda3std6ranges3__45__cpo4swapE)
_ZN40_INTERNAL_982df20e_4_k_cu_c29dc469_703404cuda3std6ranges3__45__cpo4swapE:
	.zero		1
	.type		_ZN40_INTERNAL_982df20e_4_k_cu_c29dc469_703406thrust24THRUST_300001_SM_1000_NS8cuda_cub10par_nosyncE,@object
	.size		_ZN40_INTERNAL_982df20e_4_k_cu_c29dc469_703406thrust24THRUST_300001_SM_1000_NS8cuda_cub10par_nosyncE,(_ZN40_INTERNAL_982df20e_4_k_cu_c29dc469_703406thrust24THRUST_300001_SM_1000_NS3seqE - _ZN40_INTERNAL_982df20e_4_k_cu_c29dc469_703406thrust24THRUST_300001_SM_1000_NS8cuda_cub10par_nosyncE)
_ZN40_INTERNAL_982df20e_4_k_cu_c29dc469_703406thrust24THRUST_300001_SM_1000_NS8cuda_cub10par_nosyncE:
	.zero		1
	.type		_ZN40_INTERNAL_982df20e_4_k_cu_c29dc469_703406thrust24THRUST_300001_SM_1000_NS3seqE,@object
	.size		_ZN40_INTERNAL_982df20e_4_k_cu_c29dc469_703406thrust24THRUST_300001_SM_1000_NS3seqE,(_ZN40_INTERNAL_982df20e_4_k_cu_c29dc469_703404cuda3std3__420unreachable_sentinelE - _ZN40_INTERNAL_982df20e_4_k_cu_c29dc469_703406thrust24THRUST_300001_SM_1000_NS3seqE)
_ZN40_INTERNAL_982df20e_4_k_cu_c29dc469_703406thrust24THRUST_300001_SM_1000_NS3seqE:
	.zero		1
	.type		_ZN40_INTERNAL_982df20e_4_k_cu_c29dc469_703404cuda3std3__420unreachable_sentinelE,@object
	.size		_ZN40_INTERNAL_982df20e_4_k_cu_c29dc469_703404cuda3std3__420unreachable_sentinelE,(_ZN40_INTERNAL_982df20e_4_k_cu_c29dc469_703404cuda3std6ranges3__45__cpo5ssizeE - _ZN40_INTERNAL_982df20e_4_k_cu_c29dc469_703404cuda3std3__420unreachable_sentinelE)
_ZN40_INTERNAL_982df20e_4_k_cu_c29dc469_703404cuda3std3__420unreachable_sentinelE:
	.zero		1
	.type		_ZN40_INTERNAL_982df20e_4_k_cu_c29dc469_703404cuda3std6ranges3__45__cpo5ssizeE,@object
	.size		_ZN40_INTERNAL_982df20e_4_k_cu_c29dc469_703404cuda3std6ranges3__45__cpo5ssizeE,(_ZN40_INTERNAL_982df20e_4_k_cu_c29dc469_703406thrust24THRUST_300001_SM_1000_NS12placeholders2_3E - _ZN40_INTERNAL_982df20e_4_k_cu_c29dc469_703404cuda3std6ranges3__45__cpo5ssizeE)
_ZN40_INTERNAL_982df20e_4_k_cu_c29dc469_703404cuda3std6ranges3__45__cpo5ssizeE:
	.zero		1
	.type		_ZN40_INTERNAL_982df20e_4_k_cu_c29dc469_703406thrust24THRUST_300001_SM_1000_NS12placeholders2_3E,@object
	.size		_ZN40_INTERNAL_982df20e_4_k_cu_c29dc469_703406thrust24THRUST_300001_SM_1000_NS12placeholders2_3E,(_ZN40_INTERNAL_982df20e_4_k_cu_c29dc469_703404cuda3std3__45__cpo4cendE - _ZN40_INTERNAL_982df20e_4_k_cu_c29dc469_703406thrust24THRUST_300001_SM_1000_NS12placeholders2_3E)
_ZN40_INTERNAL_982df20e_4_k_cu_c29dc469_703406thrust24THRUST_300001_SM_1000_NS12placeholders2_3E:
	.zero		1
	.type		_ZN40_INTERNAL_982df20e_4_k_cu_c29dc469_703404cuda3std3__45__cpo4cendE,@object
	.size		_ZN40_INTERNAL_982df20e_4_k_cu_c29dc469_703404cuda3std3__45__cpo4cendE,(_ZN40_INTERNAL_982df20e_4_k_cu_c29dc469_703404cuda3std6ranges3__45__cpo4cendE - _ZN40_INTERNAL_982df20e_4_k_cu_c29dc469_703404cuda3std3__45__cpo4cendE)
_ZN40_INTERNAL_982df20e_4_k_cu_c29dc469_703404cuda3std3__45__cpo4cendE:
	.zero		1
	.type		_ZN40_INTERNAL_982df20e_4_k_cu_c29dc469_703404cuda3std6ranges3__45__cpo4cendE,@object
	.size		_ZN40_INTERNAL_982df20e_4_k_cu_c29dc469_703404cuda3std6ranges3__45__cpo4cendE,(_ZN40_INTERNAL_982df20e_4_k_cu_c29dc469_703406thrust24THRUST_300001_SM_1000_NS12placeholders2_7E - _ZN40_INTERNAL_982df20e_4_k_cu_c29dc469_703404cuda3std6ranges3__45__cpo4cendE)
_ZN40_INTERNAL_982df20e_4_k_cu_c29dc469_703404cuda3std6ranges3__45__cpo4cendE:
	.zero		1
	.type		_ZN40_INTERNAL_982df20e_4_k_cu_c29dc469_703406thrust24THRUST_300001_SM_1000_NS12placeholders2_7E,@object
	.size		_ZN40_INTERNAL_982df20e_4_k_cu_c29dc469_703406thrust24THRUST_300001_SM_1000_NS12placeholders2_7E,(_ZN40_INTERNAL_982df20e_4_k_cu_c29dc469_703404cuda3std3__45__cpo5crendE - _ZN40_INTERNAL_982df20e_4_k_cu_c29dc469_703406thrust24THRUST_300001_SM_1000_NS12placeholders2_7E)
_ZN40_INTERNAL_982df20e_4_k_cu_c29dc469_703406thrust24THRUST_300001_SM_1000_NS12placeholders2_7E:
	.zero		1
	.type		_ZN40_INTERNAL_982df20e_4_k_cu_c29dc469_703404cuda3std3__45__cpo5crendE,@object
	.size		_ZN40_INTERNAL_982df20e_4_k_cu_c29dc469_703404cuda3std3__45__cpo5crendE,(_ZN40_INTERNAL_982df20e_4_k_cu_c29dc469_703404cuda3std6ranges3__45__cpo4prevE - _ZN40_INTERNAL_982df20e_4_k_cu_c29dc469_703404cuda3std3__45__cpo5crendE)
_ZN40_INTERNAL_982df20e_4_k_cu_c29dc469_703404cuda3std3__45__cpo5crendE:
	.zero		1
	.type		_ZN40_INTERNAL_982df20e_4_k_cu_c29dc469_703404cuda3std6ranges3__45__cpo4prevE,@object
	.size		_ZN40_INTERNAL_982df20e_4_k_cu_c29dc469_703404cuda3std6ranges3__45__cpo4prevE,(_ZN40_INTERNAL_982df20e_4_k_cu_c29dc469_703404cuda3std6ranges3__45__cpo9iter_moveE - _ZN40_INTERNAL_982df20e_4_k_cu_c29dc469_703404cuda3std6ranges3__45__cpo4prevE)
_ZN40_INTERNAL_982df20e_4_k_cu_c29dc469_703404cuda3std6ranges3__45__cpo4prevE:
	.zero		1
	.type		_ZN40_INTERNAL_982df20e_4_k_cu_c29dc469_703404cuda3std6ranges3__45__cpo9iter_moveE,@object
	.size		_ZN40_INTERNAL_982df20e_4_k_cu_c29dc469_703404cuda3std6ranges3__45__cpo9iter_moveE,(_ZN40_INTERNAL_982df20e_4_k_cu_c29dc469_703406thrust24THRUST_300001_SM_1000_NS6system6detail10sequential3seqE - _ZN40_INTERNAL_982df20e_4_k_cu_c29dc469_703404cuda3std6ranges3__45__cpo9iter_moveE)
_ZN40_INTERNAL_982df20e_4_k_cu_c29dc469_703404cuda3std6ranges3__45__cpo9iter_moveE:
	.zero		1
	.type		_ZN40_INTERNAL_982df20e_4_k_cu_c29dc469_703406thrust24THRUST_300001_SM_1000_NS6system6detail10sequential3seqE,@object
	.size		_ZN40_INTERNAL_982df20e_4_k_cu_c29dc469_703406thrust24THRUST_300001_SM_1000_NS6system6detail10sequential3seqE,(_ZN40_INTERNAL_982df20e_4_k_cu_c29dc469_703406thrust24THRUST_300001_SM_1000_NS12placeholders2_9E - _ZN40_INTERNAL_982df20e_4_k_cu_c29dc469_703406thrust24THRUST_300001_SM_1000_NS6system6detail10sequential3seqE)
_ZN40_INTERNAL_982df20e_4_k_cu_c29dc469_703406thrust24THRUST_300001_SM_1000_NS6system6detail10sequential3seqE:
	.zero		1
	.type		_ZN40_INTERNAL_982df20e_4_k_cu_c29dc469_703406thrust24THRUST_300001_SM_1000_NS12placeholders2_9E,@object
	.size		_ZN40_INTERNAL_982df20e_4_k_cu_c29dc469_703406thrust24THRUST_300001_SM_1000_NS12placeholders2_9E,(_ZN40_INTERNAL_982df20e_4_k_cu_c29dc469_703404cuda3std3__419piecewise_constructE - _ZN40_INTERNAL_982df20e_4_k_cu_c29dc469_703406thrust24THRUST_300001_SM_1000_NS12placeholders2_9E)
_ZN40_INTERNAL_982df20e_4_k_cu_c29dc469_703406thrust24THRUST_300001_SM_1000_NS12placeholders2_9E:
	.zero		1
	.type		_ZN40_INTERNAL_982df20e_4_k_cu_c29dc469_703404cuda3std3__419piecewise_constructE,@object
	.size		_ZN40_INTERNAL_982df20e_4_k_cu_c29dc469_703404cuda3std3__419piecewise_constructE,(_ZN40_INTERNAL_982df20e_4_k_cu_c29dc469_703404cuda3std6ranges3__45__cpo5cdataE - _ZN40_INTERNAL_982df20e_4_k_cu_c29dc469_703404cuda3std3__419piecewise_constructE)
_ZN40_INTERNAL_982df20e_4_k_cu_c29dc469_703404cuda3std3__419piecewise_constructE:
	.zero		1
	.type		_ZN40_INTERNAL_982df20e_4_k_cu_c29dc469_703404cuda3std6ranges3__45__cpo5cdataE,@object
	.size		_ZN40_INTERNAL_982df20e_4_k_cu_c29dc469_703404cuda3std6ranges3__45__cpo5cdataE,(_ZN40_INTERNAL_982df20e_4_k_cu_c29dc469_703406thrust24THRUST_300001_SM_1000_NS12placeholders2_1E - _ZN40_INTERNAL_982df20e_4_k_cu_c29dc469_703404cuda3std6ranges3__45__cpo5cdataE)
_ZN40_INTERNAL_982df20e_4_k_cu_c29dc469_703404cuda3std6ranges3__45__cpo5cdataE:
	.zero		1
	.type		_ZN40_INTERNAL_982df20e_4_k_cu_c29dc469_703406thrust24THRUST_300001_SM_1000_NS12placeholders2_1E,@object
	.size		_ZN40_INTERNAL_982df20e_4_k_cu_c29dc469_703406thrust24THRUST_300001_SM_1000_NS12placeholders2_1E,(_ZN40_INTERNAL_982df20e_4_k_cu_c29dc469_703404cuda3std3__45__cpo3endE - _ZN40_INTERNAL_982df20e_4_k_cu_c29dc469_703406thrust24THRUST_300001_SM_1000_NS12placeholders2_1E)
_ZN40_INTERNAL_982df20e_4_k_cu_c29dc469_703406thrust24THRUST_300001_SM_1000_NS12placeholders2_1E:
	.zero		1
	.type		_ZN40_INTERNAL_982df20e_4_k_cu_c29dc469_703404cuda3std3__45__cpo3endE,@object
	.size		_ZN40_INTERNAL_982df20e_4_k_cu_c29dc469_703404cuda3std3__45__cpo3endE,(_ZN40_INTERNAL_982df20e_4_k_cu_c29dc469_703404cuda3std6ranges3__45__cpo3endE - _ZN40_INTERNAL_982df20e_4_k_cu_c29dc469_703404cuda3std3__45__cpo3endE)
_ZN40_INTERNAL_982df20e_4_k_cu_c29dc469_703404cuda3std3__45__cpo3endE:
	.zero		1
	.type		_ZN40_INTERNAL_982df20e_4_k_cu_c29dc469_703404cuda3std6ranges3__45__cpo3endE,@object
	.size		_ZN40_INTERNAL_982df20e_4_k_cu_c29dc469_703404cuda3std6ranges3__45__cpo3endE,(_ZN40_INTERNAL_982df20e_4_k_cu_c29dc469_703406thrust24THRUST_300001_SM_1000_NS12placeholders2_5E - _ZN40_INTERNAL_982df20e_4_k_cu_c29dc469_703404cuda3std6ranges3__45__cpo3endE)
_ZN40_INTERNAL_982df20e_4_k_cu_c29dc469_703404cuda3std6ranges3__45__cpo3endE:
	.zero		1
	.type		_ZN40_INTERNAL_982df20e_4_k_cu_c29dc469_703406thrust24THRUST_300001_SM_1000_NS12placeholders2_5E,@object
	.size		_ZN40_INTERNAL_982df20e_4_k_cu_c29dc469_703406thrust24THRUST_300001_SM_1000_NS12placeholders2_5E,(_ZN40_INTERNAL_982df20e_4_k_cu_c29dc469_703404cuda3std3__45__cpo4rendE - _ZN40_INTERNAL_982df20e_4_k_cu_c29dc469_703406thrust24THRUST_300001_SM_1000_NS12placeholders2_5E)
_ZN40_INTERNAL_982df20e_4_k_cu_c29dc469_703406thrust24THRUST_300001_SM_1000_NS12placeholders2_5E:
	.zero		1
	.type		_ZN40_INTERNAL_982df20e_4_k_cu_c29dc469_703404cuda3std3__45__cpo4rendE,@object
	.size		_ZN40_INTERNAL_982df20e_4_k_cu_c29dc469_703404cuda3std3__45__cpo4rendE,(_ZN40_INTERNAL_982df20e_4_k_cu_c29dc469_703404cuda3std6ranges3__45__cpo9iter_swapE - _ZN40_INTERNAL_982df20e_4_k_cu_c29dc469_703404cuda3std3__45__cpo4rendE)
_ZN40_INTERNAL_982df20e_4_k_cu_c29dc469_703404cuda3std3__45__cpo4rendE:
	.zero		1
	.type		_ZN40_INTERNAL_982df20e_4_k_cu_c29dc469_703404cuda3std6ranges3__45__cpo9iter_swapE,@object
	.size		_ZN40_INTERNAL_982df20e_4_k_cu_c29dc469_703404cuda3std6ranges3__45__cpo9iter_swapE,(_ZN40_INTERNAL_982df20e_4_k_cu_c29dc469_703404cuda3std3__48unexpectE - _ZN40_INTERNAL_982df20e_4_k_cu_c29dc469_703404cuda3std6ranges3__45__cpo9iter_swapE)
_ZN40_INTERNAL_982df20e_4_k_cu_c29dc469_703404cuda3std6ranges3__45__cpo9iter_swapE:
	.zero		1
	.type		_ZN40_INTERNAL_982df20e_4_k_cu_c29dc469_703404cuda3std3__48unexpectE,@object
	.size		_ZN40_INTERNAL_982df20e_4_k_cu_c29dc469_703404cuda3std3__48unexpectE,(_ZN40_INTERNAL_982df20e_4_k_cu_c29dc469_703406thrust24THRUST_300001_SM_1000_NS8cuda_cub3parE - _ZN40_INTERNAL_982df20e_4_k_cu_c29dc469_703404cuda3std3__48unexpectE)
_ZN40_INTERNAL_982df20e_4_k_cu_c29dc469_703404cuda3std3__48unexpectE:
	.zero		1
	.type		_ZN40_INTERNAL_982df20e_4_k_cu_c29dc469_703406thrust24THRUST_300001_SM_1000_NS8cuda_cub3parE,@object
	.size		_ZN40_INTERNAL_982df20e_4_k_cu_c29dc469_703406thrust24THRUST_300001_SM_1000_NS8cuda_cub3parE,(.L_29 - _ZN40_INTERNAL_982df20e_4_k_cu_c29dc469_703406thrust24THRUST_300001_SM_1000_NS8cuda_cub3parE)
_ZN40_INTERNAL_982df20e_4_k_cu_c29dc469_703406thrust24THRUST_300001_SM_1000_NS8cuda_cub3parE:
	.zero		1
.L_29:


//--------------------- .nv.constant0._ZN3cub18CUB_300001_SM_10006detail11EmptyKernelIvEEvv --------------------------
	.section	.nv.constant0._ZN3cub18CUB_300001_SM_10006detail11EmptyKernelIvEEvv,"a",@progbits
	.sectionflags	@""
	.align	4
.nv.constant0._ZN3cub18CUB_300001_SM_10006detail11EmptyKernelIvEEvv:
	.zero		896


//--------------------- SYMBOLS --------------------------

	.type		.nv.reservedSmem.offset0,@object
	.size		.nv.reservedSmem.offset0,0x4
